//
// Generated by NVIDIA NVVM Compiler
//
// Compiler Build ID: CL-36424714
// Cuda compilation tools, release 13.0, V13.0.88
// Based on NVVM 20.0.0
//

.version 9.0
.target sm_100
.address_size 64

	// .globl	_Z10half_plus1P6__half

.visible .entry _Z10half_plus1P6__half(
	.param .u64 .ptr .align 1 _Z10half_plus1P6__half_param_0
)
{
	.reg .pred 	%p<3>;
	.reg .b16 	%rs<20>;
	.reg .b32 	%r<5>;
	.reg .b32 	%f<14>;
	.reg .b64 	%rd<5>;
	.reg .b64 	%fd<2>;

	ld.param.u64 	%rd2, [_Z10half_plus1P6__half_param_0];
	cvta.to.global.u64 	%rd3, %rd2;
	mov.u32 	%r1, %tid.x;
	mov.u32 	%r2, %ntid.x;
	mov.u32 	%r3, %ctaid.x;
	mad.lo.s32 	%r4, %r2, %r3, %r1;
	mul.wide.s32 	%rd4, %r4, 2;
	add.s64 	%rd1, %rd3, %rd4;
	ld.global.u16 	%rs6, [%rd1];
	mov.f64 	%fd1, 0d3FF8000000000000;
	// begin inline asm
	{  cvt.rn.f16.f64 %rs5, %fd1;}

	// end inline asm
	// begin inline asm
	{  cvt.f32.f16 %f5, %rs6;}

	// end inline asm
	// begin inline asm
	{  cvt.f32.f16 %f6, %rs5;}

	// end inline asm
	// begin inline asm
	{rcp.approx.ftz.f32 %f7, %f6;
}
	// end inline asm
	mul.f32 	%f9, %f5, %f7;
	// begin inline asm
	{  cvt.rn.f16.f32 %rs19, %f9;}

	// end inline asm
	// begin inline asm
	{abs.f16 %rs9,%rs19;
}
	// end inline asm
	mov.b16 	%rs13, 143;
	// begin inline asm
	{ .reg .pred __$temp3;
  setp.lt.f16  __$temp3, %rs9, %rs13;
  selp.u16 %rs11, 1, 0, __$temp3;}
	// end inline asm
	setp.eq.s16 	%p1, %rs11, 0;
	@%p1 bra 	$L__BB0_3;
	mov.f32 	%f10, 0f00000000;
	// begin inline asm
	{  cvt.rn.f16.f32 %rs14, %f10;}

	// end inline asm
	// begin inline asm
	{ .reg .pred __$temp3;
  setp.lt.f16  __$temp3, %rs14, %rs9;
  selp.u16 %rs15, 1, 0, __$temp3;}
	// end inline asm
	setp.eq.s16 	%p2, %rs15, 0;
	@%p2 bra 	$L__BB0_3;
	neg.f32 	%f12, %f6;
	fma.rn.f32 	%f13, %f12, %f9, %f5;
	fma.rn.f32 	%f11, %f7, %f13, %f9;
	// begin inline asm
	{  cvt.rn.f16.f32 %rs19, %f11;}

	// end inline asm
$L__BB0_3:
	st.global.u16 	[%rd1], %rs19;
	ret;

}


// ===== COMPILED SASS (sm_100) =====

	.target	sm_100

	.elftype	@"ET_EXEC"


//--------------------- .note.nv.tkinfo           --------------------------
	.section	.note.nv.tkinfo,"",@"SHT_NOTE"
	.sectionflags	@"SHF_NOTE_NV_TKINFO"
	.tkinfo
        /*0018*/ 	.word	0x00000002
        /*0030*/ 	.string	""
        /*0030*/ 	.string	"ptxas"
        /*0030*/ 	.string	"Cuda compilation tools, release 13.0, V13.0.88"
        /*0030*/ 	.string	"Build cuda_13.0.r13.0/compiler.36424714_0"
        /*0030*/ 	.string	"-arch sm_100 -m 64 "



//--------------------- .note.nv.cuinfo           --------------------------
	.section	.note.nv.cuinfo,"",@"SHT_NOTE"
	.sectionflags	@"SHF_NOTE_NV_CUINFO"
        /*0018*/ 	.short	0x0002
        /*001a*/ 	.short	0x0064
        /*001c*/ 	.short	0x0082
	.zero		2


//--------------------- .nv.info                  --------------------------
	.section	.nv.info,"",@"SHT_CUDA_INFO"
	.align	4


	//----- nvinfo : EIATTR_REGCOUNT
	.align		4
        /*0000*/ 	.byte	0x04, 0x2f
        /*0002*/ 	.short	(.L_1 - .L_0)
	.align		4
.L_0:
        /*0004*/ 	.word	index@(_Z10half_plus1P6__half)
        /*0008*/ 	.word	0x00000008


	//----- nvinfo : EIATTR_FRAME_SIZE
	.align		4
.L_1:
        /*000c*/ 	.byte	0x04, 0x11
        /*000e*/ 	.short	(.L_3 - .L_2)
	.align		4
.L_2:
        /*0010*/ 	.word	index@(_Z10half_plus1P6__half)
        /*0014*/ 	.word	0x00000000


	//----- nvinfo : EIATTR_MIN_STACK_SIZE
	.align		4
.L_3:
        /*0018*/ 	.byte	0x04, 0x12
        /*001a*/ 	.short	(.L_5 - .L_4)
	.align		4
.L_4:
        /*001c*/ 	.word	index@(_Z10half_plus1P6__half)
        /*0020*/ 	.word	0x00000000
.L_5:


//--------------------- .nv.compat                --------------------------
	.section	.nv.compat,"",@"SHT_CUDA_COMPAT_INFO"
	.align	4
        /*0000*/ 	.byte	0x02, 0x09, 0x00, 0x00, 0x02, 0x02, 0x01, 0x00, 0x02, 0x05, 0x05, 0x00, 0x03, 0x07, 0x01, 0x01
        /*0010*/ 	.byte	0x02, 0x03, 0x00, 0x00, 0x02, 0x06, 0x01, 0x00, 0x04, 0x0b, 0x08, 0x00, 0x09, 0x00, 0x00, 0x00
        /*0020*/ 	.byte	0x00, 0x00, 0x00, 0x00


//--------------------- .nv.info._Z10half_plus1P6__half --------------------------
	.section	.nv.info._Z10half_plus1P6__half,"",@"SHT_CUDA_INFO"
	.sectionflags	@""
	.align	4


	//----- nvinfo : EIATTR_CUDA_API_VERSION
	.align		4
        /*0000*/ 	.byte	0x04, 0x37
        /*0002*/ 	.short	(.L_7 - .L_6)
.L_6:
        /*0004*/ 	.word	0x00000082


	//----- nvinfo : EIATTR_KPARAM_INFO
	.align		4
.L_7:
        /*0008*/ 	.byte	0x04, 0x17
        /*000a*/ 	.short	(.L_9 - .L_8)
.L_8:
        /*000c*/ 	.word	0x00000000
        /*0010*/ 	.short	0x0000
        /*0012*/ 	.short	0x0000
        /*0014*/ 	.byte	0x00, 0xf5, 0x21, 0x00


	//----- nvinfo : EIATTR_SPARSE_MMA_MASK
	.align		4
.L_9:
        /*0018*/ 	.byte	0x03, 0x50
        /*001a*/ 	.short	0x0000


	//----- nvinfo : EIATTR_MAXREG_COUNT
	.align		4
        /*001c*/ 	.byte	0x03, 0x1b
        /*001e*/ 	.short	0x00ff


	//----- nvinfo : EIATTR_MERCURY_ISA_VERSION
	.align		4
        /*0020*/ 	.byte	0x03, 0x5f
        /*0022*/ 	.short	0x0101


	//----- nvinfo : EIATTR_VRC_CTA_INIT_COUNT
	.align		4
        /*0024*/ 	.byte	0x02, 0x4a
	.zero		1
	.zero		1


	//----- nvinfo : EIATTR_EXIT_INSTR_OFFSETS
	.align		4
        /*0028*/ 	.byte	0x04, 0x1c
        /*002a*/ 	.short	(.L_11 - .L_10)


	//   ....[0]....
.L_10:
        /*002c*/ 	.word	0x00000130


	//----- nvinfo : EIATTR_CBANK_PARAM_SIZE
	.align		4
.L_11:
        /*0030*/ 	.byte	0x03, 0x19
        /*0032*/ 	.short	0x0008


	//----- nvinfo : EIATTR_PARAM_CBANK
	.align		4
        /*0034*/ 	.byte	0x04, 0x0a
        /*0036*/ 	.short	(.L_13 - .L_12)
	.align		4
.L_12:
        /*0038*/ 	.word	index@(.nv.constant0._Z10half_plus1P6__half)
        /*003c*/ 	.short	0x0380
        /*003e*/ 	.short	0x0008


	//----- nvinfo : EIATTR_SW_WAR
	.align		4
.L_13:
        /*0040*/ 	.byte	0x04, 0x36
        /*0042*/ 	.short	(.L_15 - .L_14)
.L_14:
        /*0044*/ 	.word	0x00000008
.L_15:


//--------------------- .nv.callgraph             --------------------------
	.section	.nv.callgraph,"",@"SHT_CUDA_CALLGRAPH"
	.align	4
	.sectionentsize	8
	.align		4
        /*0000*/ 	.word	0x00000000
	.align		4
        /*0004*/ 	.word	0xffffffff
	.align		4
        /*0008*/ 	.word	0x00000000
	.align		4
        /*000c*/ 	.word	0xfffffffe
	.align		4
        /*0010*/ 	.word	0x00000000
	.align		4
        /*0014*/ 	.word	0xfffffffd
	.align		4
        /*0018*/ 	.word	0x00000000
	.align		4
        /*001c*/ 	.word	0xfffffffc


//--------------------- .text._Z10half_plus1P6__half --------------------------
	.section	.text._Z10half_plus1P6__half,"ax",@progbits
	.align	128
        .global         _Z10half_plus1P6__half
        .type           _Z10half_plus1P6__half,@function
        .size           _Z10half_plus1P6__half,(.L_x_1 - _Z10half_plus1P6__half)
        .other          _Z10half_plus1P6__half,@"STO_CUDA_ENTRY STV_DEFAULT"
_Z10half_plus1P6__half:
.text._Z10half_plus1P6__half:
[----:B------:R-:W-:Y:S01]  /*0000*/  LDC R1, c[0x0][0x37c] ;  /* 0x0000df00ff017b82 */ /* 0x000fe20000000800 */
[----:B------:R-:W0:Y:S07]  /*0010*/  S2R R5, SR_TID.X ;  /* 0x0000000000057919 */ /* 0x000e2e0000002100 */
[----:B------:R-:W1:Y:S01]  /*0020*/  LDC.64 R2, c[0x0][0x380] ;  /* 0x0000e000ff027b82 */ /* 0x000e620000000a00 */
[----:B------:R-:W0:Y:S01]  /*0030*/  LDCU UR6, c[0x0][0x360] ;  /* 0x00006c00ff0677ac */ /* 0x000e220008000800 */
[----:B------:R-:W0:Y:S01]  /*0040*/  S2R R0, SR_CTAID.X ;  /* 0x0000000000007919 */ /* 0x000e220000002500 */
[----:B------:R-:W2:Y:S01]  /*0050*/  LDCU.64 UR4, c[0x0][0x358] ;  /* 0x00006b00ff0477ac */ /* 0x000ea20008000a00 */
[----:B0-----:R-:W-:-:S04]  /*0060*/  IMAD R5, R0, UR6, R5 ;  /* 0x0000000600057c24 */ /* 0x001fc8000f8e0205 */
[----:B-1----:R-:W-:-:S05]  /*0070*/  IMAD.WIDE R2, R5, 0x2, R2 ;  /* 0x0000000205027825 */ /* 0x002fca00078e0202 */
[----:B--2---:R-:W2:Y:S02]  /*0080*/  LDG.E.U16 R0, desc[UR4][R2.64] ;  /* 0x0000000402007981 */ /* 0x004ea4000c1e1500 */
[----:B--2---:R-:W-:-:S05]  /*0090*/  HADD2.F32 R0, -RZ, R0.H0_H0 ;  /* 0x20000000ff007230 */ /* 0x004fca0000004100 */
[----:B------:R-:W-:-:S05]  /*00a0*/  FMUL R5, R0, 0.6666666865348815918 ;  /* 0x3f2aaaab00057820 */ /* 0x000fca0000400000 */
[----:B------:R-:W-:-:S05]  /*00b0*/  F2FP.F16.F32.PACK_AB R4, RZ, R5 ;  /* 0x00000005ff04723e */ /* 0x000fca00000000ff */
[C---:B------:R-:W-:Y:S02]  /*00c0*/  HSETP2.GEU.AND P1, PT, |R4|.reuse.H0_H0, 8.523464202880859375e-06, 8.523464202880859375e-06, PT ;  /* 0x008f008f04007434 */ /* 0x040fe40003f2ea00 */
[----:B------:R-:W-:-:S05]  /*00d0*/  HSETP2.GT.AND P0, PT, |R4|.H0_H0, RZ.H0_H0, PT ;  /* 0x200000ff04007234 */ /* 0x000fca0003f04a00 */
[----:B------:R-:W-:-:S13]  /*00e0*/  PLOP3.LUT P0, PT, P1, P0, PT, 0xf2, 0x2f ;  /* 0x00000000002f781c */ /* 0x000fda0000f01e72 */
[----:B------:R-:W-:-:S04]  /*00f0*/  @!P0 FFMA R0, R5, -1.5, R0 ;  /* 0xbfc0000005008823 */ /* 0x000fc80000000000 */
[----:B------:R-:W-:-:S05]  /*0100*/  @!P0 FFMA R0, R0, 0.6666666865348815918, R5 ;  /* 0x3f2aaaab00008823 */ /* 0x000fca0000000005 */
[----:B------:R-:W-:-:S05]  /*0110*/  @!P0 F2FP.F16.F32.PACK_AB R4, RZ, R0 ;  /* 0x00000000ff04823e */ /* 0x000fca00000000ff */
[----:B------:R-:W-:Y:S01]  /*0120*/  STG.E.U16 desc[UR4][R2.64], R4 ;  /* 0x0000000402007986 */ /* 0x000fe2000c101504 */
[----:B------:R-:W-:Y:S05]  /*0130*/  EXIT ;  /* 0x000000000000794d */ /* 0x000fea0003800000 */
.L_x_0:
[----:B------:R-:W-:-:S00]  /*0140*/  BRA `(.L_x_0) ;  /* 0xfffffffc00fc7947 */ /* 0x000fc0000383ffff */
[----:B------:R-:W-:-:S00]  /*0150*/  NOP ;  /* 0x0000000000007918 */ /* 0x000fc00000000000 */
        /* <DEDUP_REMOVED lines=10> */
.L_x_1:


//--------------------- .nv.shared.reserved.0     --------------------------
	.section	.nv.shared.reserved.0,"aw",@nobits
	.weak		__nv_reservedSMEM_offset_0_alias
	.size		__nv_reservedSMEM_offset_0_alias, 0, 64
	.other		__nv_reservedSMEM_offset_0_alias,@"STO_CUDA_RESERVED_SHARED STV_DEFAULT"
__nv_reservedSMEM_offset_0_alias:
	.zero		0
	.zero		64


//--------------------- .nv.constant0._Z10half_plus1P6__half --------------------------
	.section	.nv.constant0._Z10half_plus1P6__half,"a",@progbits
	.sectionflags	@""
	.align	4
.nv.constant0._Z10half_plus1P6__half:
	.zero		904


//--------------------- SYMBOLS --------------------------

	.type		.nv.reservedSmem.offset0,@object
	.size		.nv.reservedSmem.offset0,0x4
